//
// Generated by NVIDIA NVVM Compiler
//
// Compiler Build ID: CL-36424714
// Cuda compilation tools, release 13.0, V13.0.88
// Based on NVVM 20.0.0
//

.version 9.0
.target sm_100
.address_size 64

	// .globl	_Z6kernelPi

.visible .entry _Z6kernelPi(
	.param .u64 .ptr .align 1 _Z6kernelPi_param_0
)
{
	.reg .b32 	%r<4>;
	.reg .b64 	%rd<5>;

	ld.param.u64 	%rd1, [_Z6kernelPi_param_0];
	cvta.to.global.u64 	%rd2, %rd1;
	mov.u32 	%r1, %tid.x;
	mul.wide.u32 	%rd3, %r1, 4;
	add.s64 	%rd4, %rd2, %rd3;
	ld.global.u32 	%r2, [%rd4];
	add.s32 	%r3, %r2, 8;
	st.global.u32 	[%rd4], %r3;
	ret;

}


// ===== COMPILED SASS (sm_100) =====

	.target	sm_100

	.elftype	@"ET_EXEC"


//--------------------- .note.nv.tkinfo           --------------------------
	.section	.note.nv.tkinfo,"",@"SHT_NOTE"
	.sectionflags	@"SHF_NOTE_NV_TKINFO"
	.tkinfo
        /*0018*/ 	.word	0x00000002
        /*0030*/ 	.string	""
        /*0030*/ 	.string	"ptxas"
        /*0030*/ 	.string	"Cuda compilation tools, release 13.0, V13.0.88"
        /*0030*/ 	.string	"Build cuda_13.0.r13.0/compiler.36424714_0"
        /*0030*/ 	.string	"-arch sm_100 -m 64 "



//--------------------- .note.nv.cuinfo           --------------------------
	.section	.note.nv.cuinfo,"",@"SHT_NOTE"
	.sectionflags	@"SHF_NOTE_NV_CUINFO"
        /*0018*/ 	.short	0x0002
        /*001a*/ 	.short	0x0064
        /*001c*/ 	.short	0x0082
	.zero		2


//--------------------- .nv.info                  --------------------------
	.section	.nv.info,"",@"SHT_CUDA_INFO"
	.align	4


	//----- nvinfo : EIATTR_REGCOUNT
	.align		4
        /*0000*/ 	.byte	0x04, 0x2f
        /*0002*/ 	.short	(.L_1 - .L_0)
	.align		4
.L_0:
        /*0004*/ 	.word	index@(_Z6kernelPi)
        /*0008*/ 	.word	0x00000008


	//----- nvinfo : EIATTR_FRAME_SIZE
	.align		4
.L_1:
        /*000c*/ 	.byte	0x04, 0x11
        /*000e*/ 	.short	(.L_3 - .L_2)
	.align		4
.L_2:
        /*0010*/ 	.word	index@(_Z6kernelPi)
        /*0014*/ 	.word	0x00000000


	//----- nvinfo : EIATTR_MIN_STACK_SIZE
	.align		4
.L_3:
        /*0018*/ 	.byte	0x04, 0x12
        /*001a*/ 	.short	(.L_5 - .L_4)
	.align		4
.L_4:
        /*001c*/ 	.word	index@(_Z6kernelPi)
        /*0020*/ 	.word	0x00000000
.L_5:


//--------------------- .nv.compat                --------------------------
	.section	.nv.compat,"",@"SHT_CUDA_COMPAT_INFO"
	.align	4
        /*0000*/ 	.byte	0x02, 0x09, 0x00, 0x00, 0x02, 0x02, 0x01, 0x00, 0x02, 0x05, 0x05, 0x00, 0x03, 0x07, 0x01, 0x01
        /*0010*/ 	.byte	0x02, 0x03, 0x00, 0x00, 0x02, 0x06, 0x01, 0x00, 0x04, 0x0b, 0x08, 0x00, 0x09, 0x00, 0x00, 0x00
        /*0020*/ 	.byte	0x00, 0x00, 0x00, 0x00


//--------------------- .nv.info._Z6kernelPi      --------------------------
	.section	.nv.info._Z6kernelPi,"",@"SHT_CUDA_INFO"
	.sectionflags	@""
	.align	4


	//----- nvinfo : EIATTR_CUDA_API_VERSION
	.align		4
        /*0000*/ 	.byte	0x04, 0x37
        /*0002*/ 	.short	(.L_7 - .L_6)
.L_6:
        /*0004*/ 	.word	0x00000082


	//----- nvinfo : EIATTR_KPARAM_INFO
	.align		4
.L_7:
        /*0008*/ 	.byte	0x04, 0x17
        /*000a*/ 	.short	(.L_9 - .L_8)
.L_8:
        /*000c*/ 	.word	0x00000000
        /*0010*/ 	.short	0x0000
        /*0012*/ 	.short	0x0000
        /*0014*/ 	.byte	0x00, 0xf5, 0x21, 0x00


	//----- nvinfo : EIATTR_SPARSE_MMA_MASK
	.align		4
.L_9:
        /*0018*/ 	.byte	0x03, 0x50
        /*001a*/ 	.short	0x0000


	//----- nvinfo : EIATTR_MAXREG_COUNT
	.align		4
        /*001c*/ 	.byte	0x03, 0x1b
        /*001e*/ 	.short	0x00ff


	//----- nvinfo : EIATTR_MERCURY_ISA_VERSION
	.align		4
        /*0020*/ 	.byte	0x03, 0x5f
        /*0022*/ 	.short	0x0101


	//----- nvinfo : EIATTR_VRC_CTA_INIT_COUNT
	.align		4
        /*0024*/ 	.byte	0x02, 0x4a
	.zero		1
	.zero		1


	//----- nvinfo : EIATTR_EXIT_INSTR_OFFSETS
	.align		4
        /*0028*/ 	.byte	0x04, 0x1c
        /*002a*/ 	.short	(.L_11 - .L_10)


	//   ....[0]....
.L_10:
        /*002c*/ 	.word	0x00000080


	//----- nvinfo : EIATTR_CBANK_PARAM_SIZE
	.align		4
.L_11:
        /*0030*/ 	.byte	0x03, 0x19
        /*0032*/ 	.short	0x0008


	//----- nvinfo : EIATTR_PARAM_CBANK
	.align		4
        /*0034*/ 	.byte	0x04, 0x0a
        /*0036*/ 	.short	(.L_13 - .L_12)
	.align		4
.L_12:
        /*0038*/ 	.word	index@(.nv.constant0._Z6kernelPi)
        /*003c*/ 	.short	0x0380
        /*003e*/ 	.short	0x0008


	//----- nvinfo : EIATTR_SW_WAR
	.align		4
.L_13:
        /*0040*/ 	.byte	0x04, 0x36
        /*0042*/ 	.short	(.L_15 - .L_14)
.L_14:
        /*0044*/ 	.word	0x00000008
.L_15:


//--------------------- .nv.callgraph             --------------------------
	.section	.nv.callgraph,"",@"SHT_CUDA_CALLGRAPH"
	.align	4
	.sectionentsize	8
	.align		4
        /*0000*/ 	.word	0x00000000
	.align		4
        /*0004*/ 	.word	0xffffffff
	.align		4
        /*0008*/ 	.word	0x00000000
	.align		4
        /*000c*/ 	.word	0xfffffffe
	.align		4
        /*0010*/ 	.word	0x00000000
	.align		4
        /*0014*/ 	.word	0xfffffffd
	.align		4
        /*0018*/ 	.word	0x00000000
	.align		4
        /*001c*/ 	.word	0xfffffffc


//--------------------- .text._Z6kernelPi         --------------------------
	.section	.text._Z6kernelPi,"ax",@progbits
	.align	128
        .global         _Z6kernelPi
        .type           _Z6kernelPi,@function
        .size           _Z6kernelPi,(.L_x_1 - _Z6kernelPi)
        .other          _Z6kernelPi,@"STO_CUDA_ENTRY STV_DEFAULT"
_Z6kernelPi:
.text._Z6kernelPi:
[----:B------:R-:W-:Y:S01]  /*0000*/  LDC R1, c[0x0][0x37c] ;  /* 0x0000df00ff017b82 */ /* 0x000fe20000000800 */
[----:B------:R-:W0:Y:S07]  /*0010*/  S2R R5, SR_TID.X ;  /* 0x0000000000057919 */ /* 0x000e2e0000002100 */
[----:B------:R-:W0:Y:S01]  /*0020*/  LDC.64 R2, c[0x0][0x380] ;  /* 0x0000e000ff027b82 */ /* 0x000e220000000a00 */
[----:B------:R-:W1:Y:S01]  /*0030*/  LDCU.64 UR4, c[0x0][0x358] ;  /* 0x00006b00ff0477ac */ /* 0x000e620008000a00 */
[----:B0-----:R-:W-:-:S05]  /*0040*/  IMAD.WIDE.U32 R2, R5, 0x4, R2 ;  /* 0x0000000405027825 */ /* 0x001fca00078e0002 */
[----:B-1----:R-:W2:Y:S02]  /*0050*/  LDG.E R0, desc[UR4][R2.64] ;  /* 0x0000000402007981 */ /* 0x002ea4000c1e1900 */
[----:B--2---:R-:W-:-:S05]  /*0060*/  IADD3 R5, PT, PT, R0, 0x8, RZ ;  /* 0x0000000800057810 */ /* 0x004fca0007ffe0ff */
[----:B------:R-:W-:Y:S01]  /*0070*/  STG.E desc[UR4][R2.64], R5 ;  /* 0x0000000502007986 */ /* 0x000fe2000c101904 */
[----:B------:R-:W-:Y:S05]  /*0080*/  EXIT ;  /* 0x000000000000794d */ /* 0x000fea0003800000 */
.L_x_0:
[----:B------:R-:W-:-:S00]  /*0090*/  BRA `(.L_x_0) ;  /* 0xfffffffc00fc7947 */ /* 0x000fc0000383ffff */
[----:B------:R-:W-:-:S00]  /*00a0*/  NOP ;  /* 0x0000000000007918 */ /* 0x000fc00000000000 */
        /* <DEDUP_REMOVED lines=13> */
.L_x_1:


//--------------------- .nv.shared.reserved.0     --------------------------
	.section	.nv.shared.reserved.0,"aw",@nobits
	.weak		__nv_reservedSMEM_offset_0_alias
	.size		__nv_reservedSMEM_offset_0_alias, 0, 64
	.other		__nv_reservedSMEM_offset_0_alias,@"STO_CUDA_RESERVED_SHARED STV_DEFAULT"
__nv_reservedSMEM_offset_0_alias:
	.zero		0
	.zero		64


//--------------------- .nv.constant0._Z6kernelPi --------------------------
	.section	.nv.constant0._Z6kernelPi,"a",@progbits
	.sectionflags	@""
	.align	4
.nv.constant0._Z6kernelPi:
	.zero		904


//--------------------- SYMBOLS --------------------------

	.type		.nv.reservedSmem.offset0,@object
	.size		.nv.reservedSmem.offset0,0x4
